//
// Generated by NVIDIA NVVM Compiler
//
// Compiler Build ID: CL-36424714
// Cuda compilation tools, release 13.0, V13.0.88
// Based on NVVM 20.0.0
//

.version 9.0
.target sm_100
.address_size 64

	// .globl	_Z19Sum_vec_with_sharedPfS_i
.extern .shared .align 16 .b8 sdata[];

.visible .entry _Z19Sum_vec_with_sharedPfS_i(
	.param .u64 .ptr .align 1 _Z19Sum_vec_with_sharedPfS_i_param_0,
	.param .u64 .ptr .align 1 _Z19Sum_vec_with_sharedPfS_i_param_1,
	.param .u32 _Z19Sum_vec_with_sharedPfS_i_param_2
)
{
	.reg .pred 	%p<6>;
	.reg .b32 	%r<14>;
	.reg .b32 	%f<9>;
	.reg .b64 	%rd<9>;

	ld.param.u64 	%rd1, [_Z19Sum_vec_with_sharedPfS_i_param_0];
	ld.param.u64 	%rd2, [_Z19Sum_vec_with_sharedPfS_i_param_1];
	ld.param.u32 	%r8, [_Z19Sum_vec_with_sharedPfS_i_param_2];
	mov.u32 	%r1, %tid.x;
	mov.u32 	%r2, %ctaid.x;
	mov.u32 	%r13, %ntid.x;
	mad.lo.s32 	%r4, %r2, %r13, %r1;
	setp.ge.s32 	%p1, %r4, %r8;
	mov.f32 	%f8, 0f00000000;
	@%p1 bra 	$L__BB0_2;
	cvta.to.global.u64 	%rd3, %rd1;
	mul.wide.s32 	%rd4, %r4, 4;
	add.s64 	%rd5, %rd3, %rd4;
	ld.global.f32 	%f8, [%rd5];
$L__BB0_2:
	shl.b32 	%r9, %r1, 2;
	mov.u32 	%r10, sdata;
	add.s32 	%r5, %r10, %r9;
	st.shared.f32 	[%r5], %f8;
	bar.sync 	0;
	setp.lt.u32 	%p2, %r13, 2;
	@%p2 bra 	$L__BB0_6;
$L__BB0_3:
	shr.u32 	%r7, %r13, 1;
	setp.ge.u32 	%p3, %r1, %r7;
	@%p3 bra 	$L__BB0_5;
	shl.b32 	%r11, %r7, 2;
	add.s32 	%r12, %r5, %r11;
	ld.shared.f32 	%f4, [%r12];
	ld.shared.f32 	%f5, [%r5];
	add.f32 	%f6, %f4, %f5;
	st.shared.f32 	[%r5], %f6;
$L__BB0_5:
	bar.sync 	0;
	setp.gt.u32 	%p4, %r13, 3;
	mov.u32 	%r13, %r7;
	@%p4 bra 	$L__BB0_3;
$L__BB0_6:
	setp.ne.s32 	%p5, %r1, 0;
	@%p5 bra 	$L__BB0_8;
	ld.shared.f32 	%f7, [sdata];
	cvta.to.global.u64 	%rd6, %rd2;
	mul.wide.u32 	%rd7, %r2, 4;
	add.s64 	%rd8, %rd6, %rd7;
	st.global.f32 	[%rd8], %f7;
$L__BB0_8:
	ret;

}
	// .globl	_Z22Sum_vec_without_sharedPfS_i
.visible .entry _Z22Sum_vec_without_sharedPfS_i(
	.param .u64 .ptr .align 1 _Z22Sum_vec_without_sharedPfS_i_param_0,
	.param .u64 .ptr .align 1 _Z22Sum_vec_without_sharedPfS_i_param_1,
	.param .u32 _Z22Sum_vec_without_sharedPfS_i_param_2
)
{
	.reg .pred 	%p<7>;
	.reg .b32 	%r<12>;
	.reg .b32 	%f<5>;
	.reg .b64 	%rd<13>;

	ld.param.u64 	%rd4, [_Z22Sum_vec_without_sharedPfS_i_param_0];
	ld.param.u64 	%rd3, [_Z22Sum_vec_without_sharedPfS_i_param_1];
	ld.param.u32 	%r8, [_Z22Sum_vec_without_sharedPfS_i_param_2];
	cvta.to.global.u64 	%rd1, %rd4;
	mov.u32 	%r1, %tid.x;
	mov.u32 	%r2, %ctaid.x;
	mov.u32 	%r11, %ntid.x;
	mul.lo.s32 	%r4, %r2, %r11;
	add.s32 	%r5, %r4, %r1;
	setp.lt.u32 	%p1, %r11, 2;
	@%p1 bra 	$L__BB1_5;
	mul.wide.s32 	%rd5, %r5, 4;
	add.s64 	%rd2, %rd1, %rd5;
$L__BB1_2:
	shr.u32 	%r7, %r11, 1;
	setp.ge.u32 	%p2, %r1, %r7;
	add.s32 	%r9, %r7, %r5;
	setp.ge.s32 	%p3, %r9, %r8;
	or.pred  	%p4, %p2, %p3;
	@%p4 bra 	$L__BB1_4;
	shl.b32 	%r10, %r7, 2;
	cvt.u64.u32 	%rd6, %r10;
	add.s64 	%rd7, %rd2, %rd6;
	ld.global.f32 	%f1, [%rd7];
	ld.global.f32 	%f2, [%rd2];
	add.f32 	%f3, %f1, %f2;
	st.global.f32 	[%rd2], %f3;
$L__BB1_4:
	bar.sync 	0;
	setp.gt.u32 	%p5, %r11, 3;
	mov.u32 	%r11, %r7;
	@%p5 bra 	$L__BB1_2;
$L__BB1_5:
	setp.ne.s32 	%p6, %r1, 0;
	@%p6 bra 	$L__BB1_7;
	mul.wide.u32 	%rd8, %r4, 4;
	add.s64 	%rd9, %rd1, %rd8;
	ld.global.f32 	%f4, [%rd9];
	cvta.to.global.u64 	%rd10, %rd3;
	mul.wide.u32 	%rd11, %r2, 4;
	add.s64 	%rd12, %rd10, %rd11;
	st.global.f32 	[%rd12], %f4;
$L__BB1_7:
	ret;

}


// ===== COMPILED SASS (sm_100) =====

	.target	sm_100

	.elftype	@"ET_EXEC"


//--------------------- .note.nv.tkinfo           --------------------------
	.section	.note.nv.tkinfo,"",@"SHT_NOTE"
	.sectionflags	@"SHF_NOTE_NV_TKINFO"
	.tkinfo
        /*0018*/ 	.word	0x00000002
        /*0030*/ 	.string	""
        /*0030*/ 	.string	"ptxas"
        /*0030*/ 	.string	"Cuda compilation tools, release 13.0, V13.0.88"
        /*0030*/ 	.string	"Build cuda_13.0.r13.0/compiler.36424714_0"
        /*0030*/ 	.string	"-arch sm_100 -m 64 "



//--------------------- .note.nv.cuinfo           --------------------------
	.section	.note.nv.cuinfo,"",@"SHT_NOTE"
	.sectionflags	@"SHF_NOTE_NV_CUINFO"
        /*0018*/ 	.short	0x0002
        /*001a*/ 	.short	0x0064
        /*001c*/ 	.short	0x0082
	.zero		2


//--------------------- .nv.info                  --------------------------
	.section	.nv.info,"",@"SHT_CUDA_INFO"
	.align	4


	//----- nvinfo : EIATTR_REGCOUNT
	.align		4
        /*0000*/ 	.byte	0x04, 0x2f
        /*0002*/ 	.short	(.L_1 - .L_0)
	.align		4
.L_0:
        /*0004*/ 	.word	index@(_Z19Sum_vec_with_sharedPfS_i)
        /*0008*/ 	.word	0x0000000b


	//----- nvinfo : EIATTR_FRAME_SIZE
	.align		4
.L_1:
        /*000c*/ 	.byte	0x04, 0x11
        /*000e*/ 	.short	(.L_3 - .L_2)
	.align		4
.L_2:
        /*0010*/ 	.word	index@(_Z19Sum_vec_with_sharedPfS_i)
        /*0014*/ 	.word	0x00000000


	//----- nvinfo : EIATTR_REGCOUNT
	.align		4
.L_3:
        /*0018*/ 	.byte	0x04, 0x2f
        /*001a*/ 	.short	(.L_5 - .L_4)
	.align		4
.L_4:
        /*001c*/ 	.word	index@(_Z22Sum_vec_without_sharedPfS_i)
        /*0020*/ 	.word	0x00000012


	//----- nvinfo : EIATTR_FRAME_SIZE
	.align		4
.L_5:
        /*0024*/ 	.byte	0x04, 0x11
        /*0026*/ 	.short	(.L_7 - .L_6)
	.align		4
.L_6:
        /*0028*/ 	.word	index@(_Z22Sum_vec_without_sharedPfS_i)
        /*002c*/ 	.word	0x00000000


	//----- nvinfo : EIATTR_MIN_STACK_SIZE
	.align		4
.L_7:
        /*0030*/ 	.byte	0x04, 0x12
        /*0032*/ 	.short	(.L_9 - .L_8)
	.align		4
.L_8:
        /*0034*/ 	.word	index@(_Z22Sum_vec_without_sharedPfS_i)
        /*0038*/ 	.word	0x00000000


	//----- nvinfo : EIATTR_MIN_STACK_SIZE
	.align		4
.L_9:
        /*003c*/ 	.byte	0x04, 0x12
        /*003e*/ 	.short	(.L_11 - .L_10)
	.align		4
.L_10:
        /*0040*/ 	.word	index@(_Z19Sum_vec_with_sharedPfS_i)
        /*0044*/ 	.word	0x00000000
.L_11:


//--------------------- .nv.compat                --------------------------
	.section	.nv.compat,"",@"SHT_CUDA_COMPAT_INFO"
	.align	4
        /*0000*/ 	.byte	0x02, 0x09, 0x00, 0x00, 0x02, 0x02, 0x01, 0x00, 0x02, 0x05, 0x05, 0x00, 0x03, 0x07, 0x01, 0x01
        /*0010*/ 	.byte	0x02, 0x03, 0x00, 0x00, 0x02, 0x06, 0x01, 0x00, 0x04, 0x0b, 0x08, 0x00, 0x09, 0x00, 0x00, 0x00
        /*0020*/ 	.byte	0x00, 0x00, 0x00, 0x00


//--------------------- .nv.info._Z22Sum_vec_without_sharedPfS_i --------------------------
	.section	.nv.info._Z22Sum_vec_without_sharedPfS_i,"",@"SHT_CUDA_INFO"
	.sectionflags	@""
	.align	4


	//----- nvinfo : EIATTR_CUDA_API_VERSION
	.align		4
        /*0000*/ 	.byte	0x04, 0x37
        /*0002*/ 	.short	(.L_13 - .L_12)
.L_12:
        /*0004*/ 	.word	0x00000082


	//----- nvinfo : EIATTR_KPARAM_INFO
	.align		4
.L_13:
        /*0008*/ 	.byte	0x04, 0x17
        /*000a*/ 	.short	(.L_15 - .L_14)
.L_14:
        /*000c*/ 	.word	0x00000000
        /*0010*/ 	.short	0x0002
        /*0012*/ 	.short	0x0010
        /*0014*/ 	.byte	0x00, 0xf0, 0x11, 0x00


	//----- nvinfo : EIATTR_KPARAM_INFO
	.align		4
.L_15:
        /*0018*/ 	.byte	0x04, 0x17
        /*001a*/ 	.short	(.L_17 - .L_16)
.L_16:
        /*001c*/ 	.word	0x00000000
        /*0020*/ 	.short	0x0001
        /*0022*/ 	.short	0x0008
        /*0024*/ 	.byte	0x00, 0xf5, 0x21, 0x00


	//----- nvinfo : EIATTR_KPARAM_INFO
	.align		4
.L_17:
        /*0028*/ 	.byte	0x04, 0x17
        /*002a*/ 	.short	(.L_19 - .L_18)
.L_18:
        /*002c*/ 	.word	0x00000000
        /*0030*/ 	.short	0x0000
        /*0032*/ 	.short	0x0000
        /*0034*/ 	.byte	0x00, 0xf5, 0x21, 0x00


	//----- nvinfo : EIATTR_SPARSE_MMA_MASK
	.align		4
.L_19:
        /*0038*/ 	.byte	0x03, 0x50
        /*003a*/ 	.short	0x0000


	//----- nvinfo : EIATTR_MAXREG_COUNT
	.align		4
        /*003c*/ 	.byte	0x03, 0x1b
        /*003e*/ 	.short	0x00ff


	//----- nvinfo : EIATTR_NUM_BARRIERS
	.align		4
        /*0040*/ 	.byte	0x02, 0x4c
        /*0042*/ 	.byte	0x01
	.zero		1


	//----- nvinfo : EIATTR_MERCURY_ISA_VERSION
	.align		4
        /*0044*/ 	.byte	0x03, 0x5f
        /*0046*/ 	.short	0x0101


	//----- nvinfo : EIATTR_VRC_CTA_INIT_COUNT
	.align		4
        /*0048*/ 	.byte	0x02, 0x4a
	.zero		1
	.zero		1


	//----- nvinfo : EIATTR_EXIT_INSTR_OFFSETS
	.align		4
        /*004c*/ 	.byte	0x04, 0x1c
        /*004e*/ 	.short	(.L_21 - .L_20)


	//   ....[0]....
.L_20:
        /*0050*/ 	.word	0x000001e0


	//   ....[1]....
        /*0054*/ 	.word	0x00000250


	//----- nvinfo : EIATTR_CRS_STACK_SIZE
	.align		4
.L_21:
        /*0058*/ 	.byte	0x04, 0x1e
        /*005a*/ 	.short	(.L_23 - .L_22)
.L_22:
        /*005c*/ 	.word	0x00000000


	//----- nvinfo : EIATTR_CBANK_PARAM_SIZE
	.align		4
.L_23:
        /*0060*/ 	.byte	0x03, 0x19
        /*0062*/ 	.short	0x0014


	//----- nvinfo : EIATTR_PARAM_CBANK
	.align		4
        /*0064*/ 	.byte	0x04, 0x0a
        /*0066*/ 	.short	(.L_25 - .L_24)
	.align		4
.L_24:
        /*0068*/ 	.word	index@(.nv.constant0._Z22Sum_vec_without_sharedPfS_i)
        /*006c*/ 	.short	0x0380
        /*006e*/ 	.short	0x0014


	//----- nvinfo : EIATTR_SW_WAR
	.align		4
.L_25:
        /*0070*/ 	.byte	0x04, 0x36
        /*0072*/ 	.short	(.L_27 - .L_26)
.L_26:
        /*0074*/ 	.word	0x00000008
.L_27:


//--------------------- .nv.info._Z19Sum_vec_with_sharedPfS_i --------------------------
	.section	.nv.info._Z19Sum_vec_with_sharedPfS_i,"",@"SHT_CUDA_INFO"
	.sectionflags	@""
	.align	4


	//----- nvinfo : EIATTR_CUDA_API_VERSION
	.align		4
        /*0000*/ 	.byte	0x04, 0x37
        /*0002*/ 	.short	(.L_29 - .L_28)
.L_28:
        /*0004*/ 	.word	0x00000082


	//----- nvinfo : EIATTR_KPARAM_INFO
	.align		4
.L_29:
        /*0008*/ 	.byte	0x04, 0x17
        /*000a*/ 	.short	(.L_31 - .L_30)
.L_30:
        /*000c*/ 	.word	0x00000000
        /*0010*/ 	.short	0x0002
        /*0012*/ 	.short	0x0010
        /*0014*/ 	.byte	0x00, 0xf0, 0x11, 0x00


	//----- nvinfo : EIATTR_KPARAM_INFO
	.align		4
.L_31:
        /*0018*/ 	.byte	0x04, 0x17
        /*001a*/ 	.short	(.L_33 - .L_32)
.L_32:
        /*001c*/ 	.word	0x00000000
        /*0020*/ 	.short	0x0001
        /*0022*/ 	.short	0x0008
        /*0024*/ 	.byte	0x00, 0xf5, 0x21, 0x00


	//----- nvinfo : EIATTR_KPARAM_INFO
	.align		4
.L_33:
        /*0028*/ 	.byte	0x04, 0x17
        /*002a*/ 	.short	(.L_35 - .L_34)
.L_34:
        /*002c*/ 	.word	0x00000000
        /*0030*/ 	.short	0x0000
        /*0032*/ 	.short	0x0000
        /*0034*/ 	.byte	0x00, 0xf5, 0x21, 0x00


	//----- nvinfo : EIATTR_SPARSE_MMA_MASK
	.align		4
.L_35:
        /*0038*/ 	.byte	0x03, 0x50
        /*003a*/ 	.short	0x0000


	//----- nvinfo : EIATTR_MAXREG_COUNT
	.align		4
        /*003c*/ 	.byte	0x03, 0x1b
        /*003e*/ 	.short	0x00ff


	//----- nvinfo : EIATTR_NUM_BARRIERS
	.align		4
        /*0040*/ 	.byte	0x02, 0x4c
        /*0042*/ 	.byte	0x01
	.zero		1


	//----- nvinfo : EIATTR_MERCURY_ISA_VERSION
	.align		4
        /*0044*/ 	.byte	0x03, 0x5f
        /*0046*/ 	.short	0x0101


	//----- nvinfo : EIATTR_VRC_CTA_INIT_COUNT
	.align		4
        /*0048*/ 	.byte	0x02, 0x4a
	.zero		1
	.zero		1


	//----- nvinfo : EIATTR_EXIT_INSTR_OFFSETS
	.align		4
        /*004c*/ 	.byte	0x04, 0x1c
        /*004e*/ 	.short	(.L_37 - .L_36)


	//   ....[0]....
.L_36:
        /*0050*/ 	.word	0x00000210


	//   ....[1]....
        /*0054*/ 	.word	0x00000290


	//----- nvinfo : EIATTR_CBANK_PARAM_SIZE
	.align		4
.L_37:
        /*0058*/ 	.byte	0x03, 0x19
        /*005a*/ 	.short	0x0014


	//----- nvinfo : EIATTR_PARAM_CBANK
	.align		4
        /*005c*/ 	.byte	0x04, 0x0a
        /*005e*/ 	.short	(.L_39 - .L_38)
	.align		4
.L_38:
        /*0060*/ 	.word	index@(.nv.constant0._Z19Sum_vec_with_sharedPfS_i)
        /*0064*/ 	.short	0x0380
        /*0066*/ 	.short	0x0014


	//----- nvinfo : EIATTR_SW_WAR
	.align		4
.L_39:
        /*0068*/ 	.byte	0x04, 0x36
        /*006a*/ 	.short	(.L_41 - .L_40)
.L_40:
        /*006c*/ 	.word	0x00000008
.L_41:


//--------------------- .nv.callgraph             --------------------------
	.section	.nv.callgraph,"",@"SHT_CUDA_CALLGRAPH"
	.align	4
	.sectionentsize	8
	.align		4
        /*0000*/ 	.word	0x00000000
	.align		4
        /*0004*/ 	.word	0xffffffff
	.align		4
        /*0008*/ 	.word	0x00000000
	.align		4
        /*000c*/ 	.word	0xfffffffe
	.align		4
        /*0010*/ 	.word	0x00000000
	.align		4
        /*0014*/ 	.word	0xfffffffd
	.align		4
        /*0018*/ 	.word	0x00000000
	.align		4
        /*001c*/ 	.word	0xfffffffc


//--------------------- .text._Z22Sum_vec_without_sharedPfS_i --------------------------
	.section	.text._Z22Sum_vec_without_sharedPfS_i,"ax",@progbits
	.align	128
        .global         _Z22Sum_vec_without_sharedPfS_i
        .type           _Z22Sum_vec_without_sharedPfS_i,@function
        .size           _Z22Sum_vec_without_sharedPfS_i,(.L_x_8 - _Z22Sum_vec_without_sharedPfS_i)
        .other          _Z22Sum_vec_without_sharedPfS_i,@"STO_CUDA_ENTRY STV_DEFAULT"
_Z22Sum_vec_without_sharedPfS_i:
.text._Z22Sum_vec_without_sharedPfS_i:
[----:B------:R-:W-:Y:S08]  /*0000*/  LDC R1, c[0x0][0x37c] ;  /* 0x0000df00ff017b82 */ /* 0x000ff00000000800 */
[----:B------:R-:W0:Y:S01]  /*0010*/  LDC R0, c[0x0][0x360] ;  /* 0x0000d800ff007b82 */ /* 0x000e220000000800 */
[----:B------:R-:W1:Y:S01]  /*0020*/  S2R R13, SR_CTAID.X ;  /* 0x00000000000d7919 */ /* 0x000e620000002500 */
[----:B------:R-:W2:Y:S01]  /*0030*/  LDCU.64 UR4, c[0x0][0x358] ;  /* 0x00006b00ff0477ac */ /* 0x000ea20008000a00 */
[----:B------:R-:W3:Y:S01]  /*0040*/  S2R R6, SR_TID.X ;  /* 0x0000000000067919 */ /* 0x000ee20000002100 */
[----:B0-----:R-:W-:Y:S01]  /*0050*/  ISETP.GE.U32.AND P0, PT, R0, 0x2, PT ;  /* 0x000000020000780c */ /* 0x001fe20003f06070 */
[----:B-1----:R-:W-:-:S12]  /*0060*/  IMAD R7, R13, R0, RZ ;  /* 0x000000000d077224 */ /* 0x002fd800078e02ff */
[----:B--23--:R-:W-:Y:S05]  /*0070*/  @!P0 BRA `(.L_x_0) ;  /* 0x0000000000548947 */ /* 0x00cfea0003800000 */
[----:B------:R-:W0:Y:S01]  /*0080*/  LDC.64 R2, c[0x0][0x380] ;  /* 0x0000e000ff027b82 */ /* 0x000e220000000a00 */
[----:B------:R-:W-:Y:S01]  /*0090*/  IMAD.IADD R9, R7, 0x1, R6 ;  /* 0x0000000107097824 */ /* 0x000fe200078e0206 */
[----:B------:R-:W1:Y:S03]  /*00a0*/  LDCU UR6, c[0x0][0x390] ;  /* 0x00007200ff0677ac */ /* 0x000e660008000800 */
[----:B01----:R-:W-:-:S07]  /*00b0*/  IMAD.WIDE R2, R9, 0x4, R2 ;  /* 0x0000000409027825 */ /* 0x003fce00078e0202 */
.L_x_3:
[----:B------:R-:W-:Y:S01]  /*00c0*/  SHF.R.U32.HI R15, RZ, 0x1, R0 ;  /* 0x00000001ff0f7819 */ /* 0x000fe20000011600 */
[----:B------:R-:W-:Y:S04]  /*00d0*/  BSSY.RECONVERGENT B0, `(.L_x_1) ;  /* 0x000000b000007945 */ /* 0x000fe80003800200 */
[----:B------:R-:W-:-:S05]  /*00e0*/  IMAD.IADD R4, R9, 0x1, R15 ;  /* 0x0000000109047824 */ /* 0x000fca00078e020f */
[----:B------:R-:W-:-:S04]  /*00f0*/  ISETP.GE.AND P0, PT, R4, UR6, PT ;  /* 0x0000000604007c0c */ /* 0x000fc8000bf06270 */
[----:B------:R-:W-:-:S13]  /*0100*/  ISETP.GE.U32.OR P0, PT, R6, R15, P0 ;  /* 0x0000000f0600720c */ /* 0x000fda0000706470 */
[----:B0-----:R-:W-:Y:S05]  /*0110*/  @P0 BRA `(.L_x_2) ;  /* 0x0000000000180947 */ /* 0x001fea0003800000 */
[----:B------:R-:W-:Y:S01]  /*0120*/  LEA R4, P0, R15, R2, 0x2 ;  /* 0x000000020f047211 */ /* 0x000fe200078010ff */
[----:B------:R-:W2:Y:S03]  /*0130*/  LDG.E R11, desc[UR4][R2.64] ;  /* 0x00000004020b7981 */ /* 0x000ea6000c1e1900 */
[----:B------:R-:W-:-:S05]  /*0140*/  IADD3.X R5, PT, PT, RZ, R3, RZ, P0, !PT ;  /* 0x00000003ff057210 */ /* 0x000fca00007fe4ff */
[----:B------:R-:W2:Y:S02]  /*0150*/  LDG.E R4, desc[UR4][R4.64] ;  /* 0x0000000404047981 */ /* 0x000ea4000c1e1900 */
[----:B--2---:R-:W-:-:S05]  /*0160*/  FADD R11, R4, R11 ;  /* 0x0000000b040b7221 */ /* 0x004fca0000000000 */
[----:B------:R0:W-:Y:S02]  /*0170*/  STG.E desc[UR4][R2.64], R11 ;  /* 0x0000000b02007986 */ /* 0x0001e4000c101904 */
.L_x_2:
[----:B------:R-:W-:Y:S05]  /*0180*/  BSYNC.RECONVERGENT B0 ;  /* 0x0000000000007941 */ /* 0x000fea0003800200 */
.L_x_1:
[----:B------:R-:W-:Y:S01]  /*0190*/  BAR.SYNC.DEFER_BLOCKING 0x0 ;  /* 0x0000000000007b1d */ /* 0x000fe20000010000 */
[----:B------:R-:W-:Y:S01]  /*01a0*/  ISETP.GT.U32.AND P0, PT, R0, 0x3, PT ;  /* 0x000000030000780c */ /* 0x000fe20003f04070 */
[----:B------:R-:W-:-:S12]  /*01b0*/  IMAD.MOV.U32 R0, RZ, RZ, R15 ;  /* 0x000000ffff007224 */ /* 0x000fd800078e000f */
[----:B------:R-:W-:Y:S05]  /*01c0*/  @P0 BRA `(.L_x_3) ;  /* 0xfffffffc00bc0947 */ /* 0x000fea000383ffff */
.L_x_0:
[----:B------:R-:W-:-:S13]  /*01d0*/  ISETP.NE.AND P0, PT, R6, RZ, PT ;  /* 0x000000ff0600720c */ /* 0x000fda0003f05270 */
[----:B------:R-:W-:Y:S05]  /*01e0*/  @P0 EXIT ;  /* 0x000000000000094d */ /* 0x000fea0003800000 */
[----:B0-----:R-:W0:Y:S08]  /*01f0*/  LDC.64 R2, c[0x0][0x380] ;  /* 0x0000e000ff027b82 */ /* 0x001e300000000a00 */
[----:B------:R-:W1:Y:S01]  /*0200*/  LDC.64 R4, c[0x0][0x388] ;  /* 0x0000e200ff047b82 */ /* 0x000e620000000a00 */
[----:B0-----:R-:W-:-:S06]  /*0210*/  IMAD.WIDE.U32 R2, R7, 0x4, R2 ;  /* 0x0000000407027825 */ /* 0x001fcc00078e0002 */
[----:B------:R-:W2:Y:S01]  /*0220*/  LDG.E R3, desc[UR4][R2.64] ;  /* 0x0000000402037981 */ /* 0x000ea2000c1e1900 */
[----:B-1----:R-:W-:-:S05]  /*0230*/  IMAD.WIDE.U32 R4, R13, 0x4, R4 ;  /* 0x000000040d047825 */ /* 0x002fca00078e0004 */
[----:B--2---:R-:W-:Y:S01]  /*0240*/  STG.E desc[UR4][R4.64], R3 ;  /* 0x0000000304007986 */ /* 0x004fe2000c101904 */
[----:B------:R-:W-:Y:S05]  /*0250*/  EXIT ;  /* 0x000000000000794d */ /* 0x000fea0003800000 */
.L_x_4:
[----:B------:R-:W-:-:S00]  /*0260*/  BRA `(.L_x_4) ;  /* 0xfffffffc00fc7947 */ /* 0x000fc0000383ffff */
[----:B------:R-:W-:-:S00]  /*0270*/  NOP ;  /* 0x0000000000007918 */ /* 0x000fc00000000000 */
        /* <DEDUP_REMOVED lines=8> */
.L_x_8:


//--------------------- .text._Z19Sum_vec_with_sharedPfS_i --------------------------
	.section	.text._Z19Sum_vec_with_sharedPfS_i,"ax",@progbits
	.align	128
        .global         _Z19Sum_vec_with_sharedPfS_i
        .type           _Z19Sum_vec_with_sharedPfS_i,@function
        .size           _Z19Sum_vec_with_sharedPfS_i,(.L_x_9 - _Z19Sum_vec_with_sharedPfS_i)
        .other          _Z19Sum_vec_with_sharedPfS_i,@"STO_CUDA_ENTRY STV_DEFAULT"
_Z19Sum_vec_with_sharedPfS_i:
.text._Z19Sum_vec_with_sharedPfS_i:
[----:B------:R-:W-:Y:S01]  /*0000*/  LDC R1, c[0x0][0x37c] ;  /* 0x0000df00ff017b82 */ /* 0x000fe20000000800 */
[----:B------:R-:W0:Y:S01]  /*0010*/  S2R R6, SR_TID.X ;  /* 0x0000000000067919 */ /* 0x000e220000002100 */
[----:B------:R-:W0:Y:S01]  /*0020*/  LDCU UR8, c[0x0][0x360] ;  /* 0x00006c00ff0877ac */ /* 0x000e220008000800 */
[----:B------:R-:W-:Y:S01]  /*0030*/  IMAD.MOV.U32 R4, RZ, RZ, RZ ;  /* 0x000000ffff047224 */ /* 0x000fe200078e00ff */
[----:B------:R-:W0:Y:S01]  /*0040*/  S2R R7, SR_CTAID.X ;  /* 0x0000000000077919 */ /* 0x000e220000002500 */
[----:B------:R-:W1:Y:S01]  /*0050*/  LDCU UR4, c[0x0][0x390] ;  /* 0x00007200ff0477ac */ /* 0x000e620008000800 */
[----:B------:R-:W2:Y:S01]  /*0060*/  LDCU.64 UR6, c[0x0][0x358] ;  /* 0x00006b00ff0677ac */ /* 0x000ea20008000a00 */
[----:B0-----:R-:W-:-:S05]  /*0070*/  IMAD R5, R7, UR8, R6 ;  /* 0x0000000807057c24 */ /* 0x001fca000f8e0206 */
[----:B-1----:R-:W-:-:S13]  /*0080*/  ISETP.GE.AND P0, PT, R5, UR4, PT ;  /* 0x0000000405007c0c */ /* 0x002fda000bf06270 */
[----:B------:R-:W0:Y:S02]  /*0090*/  @!P0 LDC.64 R2, c[0x0][0x380] ;  /* 0x0000e000ff028b82 */ /* 0x000e240000000a00 */
[----:B0-----:R-:W-:-:S05]  /*00a0*/  @!P0 IMAD.WIDE R2, R5, 0x4, R2 ;  /* 0x0000000405028825 */ /* 0x001fca00078e0202 */
[----:B--2---:R-:W2:Y:S01]  /*00b0*/  @!P0 LDG.E R4, desc[UR6][R2.64] ;  /* 0x0000000602048981 */ /* 0x004ea2000c1e1900 */
[----:B------:R-:W0:Y:S01]  /*00c0*/  S2UR UR5, SR_CgaCtaId ;  /* 0x00000000000579c3 */ /* 0x000e220000008800 */
[----:B------:R-:W-:Y:S01]  /*00d0*/  IMAD.U32 R0, RZ, RZ, UR8 ;  /* 0x00000008ff007e24 */ /* 0x000fe2000f8e00ff */
[----:B------:R-:W-:Y:S01]  /*00e0*/  UMOV UR4, 0x400 ;  /* 0x0000040000047882 */ /* 0x000fe20000000000 */
[----:B------:R-:W-:-:S03]  /*00f0*/  ISETP.NE.AND P0, PT, R6, RZ, PT ;  /* 0x000000ff0600720c */ /* 0x000fc60003f05270 */
[----:B------:R-:W-:Y:S01]  /*0100*/  ISETP.GE.U32.AND P1, PT, R0, 0x2, PT ;  /* 0x000000020000780c */ /* 0x000fe20003f26070 */
[----:B0-----:R-:W-:-:S06]  /*0110*/  ULEA UR4, UR5, UR4, 0x18 ;  /* 0x0000000405047291 */ /* 0x001fcc000f8ec0ff */
[----:B------:R-:W-:-:S05]  /*0120*/  LEA R5, R6, UR4, 0x2 ;  /* 0x0000000406057c11 */ /* 0x000fca000f8e10ff */
[----:B--2---:R0:W-:Y:S01]  /*0130*/  STS [R5], R4 ;  /* 0x0000000405007388 */ /* 0x0041e20000000800 */
[----:B------:R-:W-:Y:S06]  /*0140*/  BAR.SYNC.DEFER_BLOCKING 0x0 ;  /* 0x0000000000007b1d */ /* 0x000fec0000010000 */
[----:B------:R-:W-:Y:S05]  /*0150*/  @!P1 BRA `(.L_x_5) ;  /* 0x00000000002c9947 */ /* 0x000fea0003800000 */
.L_x_6:
[----:B------:R-:W-:-:S04]  /*0160*/  SHF.R.U32.HI R8, RZ, 0x1, R0 ;  /* 0x00000001ff087819 */ /* 0x000fc80000011600 */
[----:B------:R-:W-:-:S13]  /*0170*/  ISETP.GE.U32.AND P1, PT, R6, R8, PT ;  /* 0x000000080600720c */ /* 0x000fda0003f26070 */
[----:B------:R-:W-:Y:S01]  /*0180*/  @!P1 LEA R2, R8, R5, 0x2 ;  /* 0x0000000508029211 */ /* 0x000fe200078e10ff */
[----:B------:R-:W-:Y:S05]  /*0190*/  @!P1 LDS R3, [R5] ;  /* 0x0000000005039984 */ /* 0x000fea0000000800 */
[----:B------:R-:W0:Y:S02]  /*01a0*/  @!P1 LDS R2, [R2] ;  /* 0x0000000002029984 */ /* 0x000e240000000800 */
[----:B0-----:R-:W-:-:S05]  /*01b0*/  @!P1 FADD R4, R2, R3 ;  /* 0x0000000302049221 */ /* 0x001fca0000000000 */
[----:B------:R1:W-:Y:S01]  /*01c0*/  @!P1 STS [R5], R4 ;  /* 0x0000000405009388 */ /* 0x0003e20000000800 */
[----:B------:R-:W-:Y:S01]  /*01d0*/  BAR.SYNC.DEFER_BLOCKING 0x0 ;  /* 0x0000000000007b1d */ /* 0x000fe20000010000 */
[----:B------:R-:W-:Y:S01]  /*01e0*/  ISETP.GT.U32.AND P1, PT, R0, 0x3, PT ;  /* 0x000000030000780c */ /* 0x000fe20003f24070 */
[----:B------:R-:W-:-:S12]  /*01f0*/  IMAD.MOV.U32 R0, RZ, RZ, R8 ;  /* 0x000000ffff007224 */ /* 0x000fd800078e0008 */
[----:B-1----:R-:W-:Y:S05]  /*0200*/  @P1 BRA `(.L_x_6) ;  /* 0xfffffffc00d41947 */ /* 0x002fea000383ffff */
.L_x_5:
[----:B------:R-:W-:Y:S05]  /*0210*/  @P0 EXIT ;  /* 0x000000000000094d */ /* 0x000fea0003800000 */
[----:B------:R-:W1:Y:S01]  /*0220*/  S2UR UR5, SR_CgaCtaId ;  /* 0x00000000000579c3 */ /* 0x000e620000008800 */
[----:B------:R-:W-:-:S07]  /*0230*/  UMOV UR4, 0x400 ;  /* 0x0000040000047882 */ /* 0x000fce0000000000 */
[----:B------:R-:W2:Y:S01]  /*0240*/  LDC.64 R2, c[0x0][0x388] ;  /* 0x0000e200ff027b82 */ /* 0x000ea20000000a00 */
[----:B-1----:R-:W-:Y:S01]  /*0250*/  ULEA UR4, UR5, UR4, 0x18 ;  /* 0x0000000405047291 */ /* 0x002fe2000f8ec0ff */
[----:B--2---:R-:W-:-:S08]  /*0260*/  IMAD.WIDE.U32 R2, R7, 0x4, R2 ;  /* 0x0000000407027825 */ /* 0x004fd000078e0002 */
[----:B0-----:R-:W0:Y:S04]  /*0270*/  LDS R5, [UR4] ;  /* 0x00000004ff057984 */ /* 0x001e280008000800 */
[----:B0-----:R-:W-:Y:S01]  /*0280*/  STG.E desc[UR6][R2.64], R5 ;  /* 0x0000000502007986 */ /* 0x001fe2000c101906 */
[----:B------:R-:W-:Y:S05]  /*0290*/  EXIT ;  /* 0x000000000000794d */ /* 0x000fea0003800000 */
.L_x_7:
        /* <DEDUP_REMOVED lines=14> */
.L_x_9:


//--------------------- .nv.shared._Z22Sum_vec_without_sharedPfS_i --------------------------
	.section	.nv.shared._Z22Sum_vec_without_sharedPfS_i,"aw",@nobits
	.sectionflags	@""
	.align	16
	.zero		1024


//--------------------- .nv.shared.reserved.0     --------------------------
	.section	.nv.shared.reserved.0,"aw",@nobits
	.weak		__nv_reservedSMEM_offset_0_alias
	.size		__nv_reservedSMEM_offset_0_alias, 0, 64
	.other		__nv_reservedSMEM_offset_0_alias,@"STO_CUDA_RESERVED_SHARED STV_DEFAULT"
__nv_reservedSMEM_offset_0_alias:
	.zero		0
	.zero		64


//--------------------- .nv.shared._Z19Sum_vec_with_sharedPfS_i --------------------------
	.section	.nv.shared._Z19Sum_vec_with_sharedPfS_i,"aw",@nobits
	.sectionflags	@""
	.align	16
	.zero		1024


//--------------------- .nv.constant0._Z22Sum_vec_without_sharedPfS_i --------------------------
	.section	.nv.constant0._Z22Sum_vec_without_sharedPfS_i,"a",@progbits
	.sectionflags	@""
	.align	4
.nv.constant0._Z22Sum_vec_without_sharedPfS_i:
	.zero		916


//--------------------- .nv.constant0._Z19Sum_vec_with_sharedPfS_i --------------------------
	.section	.nv.constant0._Z19Sum_vec_with_sharedPfS_i,"a",@progbits
	.sectionflags	@""
	.align	4
.nv.constant0._Z19Sum_vec_with_sharedPfS_i:
	.zero		916


//--------------------- SYMBOLS --------------------------

	.type		.nv.reservedSmem.offset0,@object
	.size		.nv.reservedSmem.offset0,0x4
	.type		.nv.reservedSmem.cap,@object
	.size		.nv.reservedSmem.cap,0x4
